	.headerflags	@"EF_CUDA_TEXMODE_UNIFIED EF_CUDA_64BIT_ADDRESS EF_CUDA_ACCELERATORS EF_CUDA_SM90 EF_CUDA_VIRTUAL_SM(EF_CUDA_SM90)"
	.elftype	@"ET_EXEC"


//--------------------- .nv.info                  --------------------------
	.section	.nv.info,"",@"SHT_CUDA_INFO"
	.align	4


	//----- nvinfo : EIATTR_REGCOUNT
	.align		4
        /*0000*/ 	.byte	0x04, 0x2f
        /*0002*/ 	.short	(.L_3 - .L_2)
	.align		4
.L_2:
        /*0004*/ 	.word	index@(triton_poi_fused__native_batch_norm_legit_no_training_convolution_relu_0)
        /*0008*/ 	.word	0x00000020


	//----- nvinfo : EIATTR_MIN_STACK_SIZE
	.align		4
.L_3:
        /*000c*/ 	.byte	0x04, 0x12
        /*000e*/ 	.short	(.L_5 - .L_4)
	.align		4
.L_4:
        /*0010*/ 	.word	index@(triton_poi_fused__native_batch_norm_legit_no_training_convolution_relu_0)
        /*0014*/ 	.word	0x00000000


	//----- nvinfo : EIATTR_FRAME_SIZE
	.align		4
.L_5:
        /*0018*/ 	.byte	0x04, 0x11
        /*001a*/ 	.short	(.L_7 - .L_6)
	.align		4
.L_6:
        /*001c*/ 	.word	index@(triton_poi_fused__native_batch_norm_legit_no_training_convolution_relu_0)
        /*0020*/ 	.word	0x00000000


	//----- nvinfo : EIATTR_MIN_STACK_SIZE
	.align		4
.L_7:
        /*0024*/ 	.byte	0x04, 0x12
        /*0026*/ 	.short	(.L_9 - .L_8)
	.align		4
.L_8:
        /*0028*/ 	.word	index@(triton_poi_fused__native_batch_norm_legit_no_training_convolution_relu_0)
        /*002c*/ 	.word	0x00000000
.L_9:


//--------------------- .nv.info.triton_poi_fused__native_batch_norm_legit_no_training_convolution_relu_0 --------------------------
	.section	.nv.info.triton_poi_fused__native_batch_norm_legit_no_training_convolution_relu_0,"",@"SHT_CUDA_INFO"
	.sectionflags	@""
	.align	4


	//----- nvinfo : EIATTR_CUDA_API_VERSION
	.align		4
        /*0000*/ 	.byte	0x04, 0x37
        /*0002*/ 	.short	(.L_11 - .L_10)
.L_10:
        /*0004*/ 	.word	0x0000007c


	//----- nvinfo : EIATTR_KPARAM_INFO
	.align		4
.L_11:
        /*0008*/ 	.byte	0x04, 0x17
        /*000a*/ 	.short	(.L_13 - .L_12)
.L_12:
        /*000c*/ 	.word	0x00000000
        /*0010*/ 	.short	0x0007
        /*0012*/ 	.short	0x0038
        /*0014*/ 	.byte	0x00, 0xf0, 0x11, 0x00


	//----- nvinfo : EIATTR_KPARAM_INFO
	.align		4
.L_13:
        /*0018*/ 	.byte	0x04, 0x17
        /*001a*/ 	.short	(.L_15 - .L_14)
.L_14:
        /*001c*/ 	.word	0x00000000
        /*0020*/ 	.short	0x0006
        /*0022*/ 	.short	0x0030
        /*0024*/ 	.byte	0x00, 0xf4, 0x21, 0x00


	//----- nvinfo : EIATTR_KPARAM_INFO
	.align		4
.L_15:
        /*0028*/ 	.byte	0x04, 0x17
        /*002a*/ 	.short	(.L_17 - .L_16)
.L_16:
        /*002c*/ 	.word	0x00000000
        /*0030*/ 	.short	0x0005
        /*0032*/ 	.short	0x0028
        /*0034*/ 	.byte	0x00, 0xf4, 0x21, 0x00


	//----- nvinfo : EIATTR_KPARAM_INFO
	.align		4
.L_17:
        /*0038*/ 	.byte	0x04, 0x17
        /*003a*/ 	.short	(.L_19 - .L_18)
.L_18:
        /*003c*/ 	.word	0x00000000
        /*0040*/ 	.short	0x0004
        /*0042*/ 	.short	0x0020
        /*0044*/ 	.byte	0x00, 0xf4, 0x21, 0x00


	//----- nvinfo : EIATTR_KPARAM_INFO
	.align		4
.L_19:
        /*0048*/ 	.byte	0x04, 0x17
        /*004a*/ 	.short	(.L_21 - .L_20)
.L_20:
        /*004c*/ 	.word	0x00000000
        /*0050*/ 	.short	0x0003
        /*0052*/ 	.short	0x0018
        /*0054*/ 	.byte	0x00, 0xf4, 0x21, 0x00


	//----- nvinfo : EIATTR_KPARAM_INFO
	.align		4
.L_21:
        /*0058*/ 	.byte	0x04, 0x17
        /*005a*/ 	.short	(.L_23 - .L_22)
.L_22:
        /*005c*/ 	.word	0x00000000
        /*0060*/ 	.short	0x0002
        /*0062*/ 	.short	0x0010
        /*0064*/ 	.byte	0x00, 0xf4, 0x21, 0x00


	//----- nvinfo : EIATTR_KPARAM_INFO
	.align		4
.L_23:
        /*0068*/ 	.byte	0x04, 0x17
        /*006a*/ 	.short	(.L_25 - .L_24)
.L_24:
        /*006c*/ 	.word	0x00000000
        /*0070*/ 	.short	0x0001
        /*0072*/ 	.short	0x0008
        /*0074*/ 	.byte	0x00, 0xf4, 0x21, 0x00


	//----- nvinfo : EIATTR_KPARAM_INFO
	.align		4
.L_25:
        /*0078*/ 	.byte	0x04, 0x17
        /*007a*/ 	.short	(.L_27 - .L_26)
.L_26:
        /*007c*/ 	.word	0x00000000
        /*0080*/ 	.short	0x0000
        /*0082*/ 	.short	0x0000
        /*0084*/ 	.byte	0x00, 0xf4, 0x21, 0x00


	//----- nvinfo : EIATTR_SPARSE_MMA_MASK
	.align		4
.L_27:
        /*0088*/ 	.byte	0x03, 0x50
        /*008a*/ 	.short	0x0000


	//----- nvinfo : EIATTR_MAXREG_COUNT
	.align		4
        /*008c*/ 	.byte	0x03, 0x1b
        /*008e*/ 	.short	0x00ff


	//----- nvinfo : EIATTR_EXIT_INSTR_OFFSETS
	.align		4
        /*0090*/ 	.byte	0x04, 0x1c
        /*0092*/ 	.short	(.L_29 - .L_28)


	//   ....[0]....
.L_28:
        /*0094*/ 	.word	0x000007b0


	//----- nvinfo : EIATTR_REQNTID
	.align		4
.L_29:
        /*0098*/ 	.byte	0x04, 0x10
        /*009a*/ 	.short	(.L_31 - .L_30)
.L_30:
        /*009c*/ 	.word	0x00000080
        /*00a0*/ 	.word	0x00000001
        /*00a4*/ 	.word	0x00000001


	//----- nvinfo : EIATTR_CBANK_PARAM_SIZE
	.align		4
.L_31:
        /*00a8*/ 	.byte	0x03, 0x19
        /*00aa*/ 	.short	0x003c


	//----- nvinfo : EIATTR_PARAM_CBANK
	.align		4
        /*00ac*/ 	.byte	0x04, 0x0a
        /*00ae*/ 	.short	(.L_33 - .L_32)
	.align		4
.L_32:
        /*00b0*/ 	.word	index@(.nv.constant0.triton_poi_fused__native_batch_norm_legit_no_training_convolution_relu_0)
        /*00b4*/ 	.short	0x0210
        /*00b6*/ 	.short	0x003c


	//----- nvinfo : EIATTR_SW_WAR
	.align		4
.L_33:
        /*00b8*/ 	.byte	0x04, 0x36
        /*00ba*/ 	.short	(.L_35 - .L_34)
.L_34:
        /*00bc*/ 	.word	0x00000008
.L_35:


//--------------------- .nv.callgraph             --------------------------
	.section	.nv.callgraph,"",@"SHT_CUDA_CALLGRAPH"
	.align	4
	.sectionentsize	8
	.align		4
        /*0000*/ 	.word	0x00000000
	.align		4
        /*0004*/ 	.word	0xffffffff
	.align		4
        /*0008*/ 	.word	0x00000000
	.align		4
        /*000c*/ 	.word	0xfffffffe
	.align		4
        /*0010*/ 	.word	0x00000000
	.align		4
        /*0014*/ 	.word	0xfffffffd
	.align		4
        /*0018*/ 	.word	0x00000000
	.align		4
        /*001c*/ 	.word	0xfffffffc


//--------------------- .nv.constant4             --------------------------
	.section	.nv.constant4,"a",@progbits
	.align	8
	.align		8
.nv.constant4:
        /*0000*/ 	.dword	_$_str
	.align		8
        /*0008*/ 	.dword	_$_str_$_2


//--------------------- .text.triton_poi_fused__native_batch_norm_legit_no_training_convolution_relu_0 --------------------------
	.section	.text.triton_poi_fused__native_batch_norm_legit_no_training_convolution_relu_0,"ax",@progbits
	.align	128
        .global         triton_poi_fused__native_batch_norm_legit_no_training_convolution_relu_0
        .type           triton_poi_fused__native_batch_norm_legit_no_training_convolution_relu_0,@function
        .size           triton_poi_fused__native_batch_norm_legit_no_training_convolution_relu_0,(.L_x_1 - triton_poi_fused__native_batch_norm_legit_no_training_convolution_relu_0)
        .other          triton_poi_fused__native_batch_norm_legit_no_training_convolution_relu_0,@"STO_CUDA_ENTRY STV_DEFAULT"
triton_poi_fused__native_batch_norm_legit_no_training_convolution_relu_0:
.text.triton_poi_fused__native_batch_norm_legit_no_training_convolution_relu_0:
[----:B------:R-:W-:Y:S01]  /*0000*/  LDC R1, c[0x0][0x28] ;  /* 0x00000a00ff017b82 */ /* 0x000fe20000000800 */
[----:B------:R-:W1:Y:S01]  /*0010*/  S2R R0, SR_TID.X ;  /* 0x0000000000007919 */ /* 0x000e620000002100 */
[----:B------:R-:W-:-:S06]  /*0020*/  ULDC.64 UR4, c[0x0][0x208] ;  /* 0x0000820000047ab9 */ /* 0x000fcc0000000a00 */
[----:B------:R-:W2:Y:S01]  /*0030*/  LDC.64 R28, c[0x0][0x218] ;  /* 0x00008600ff1c7b82 */ /* 0x000ea20000000a00 */
[----:B------:R-:W3:Y:S07]  /*0040*/  S2R R5, SR_CTAID.X ;  /* 0x0000000000057919 */ /* 0x000eee0000002500 */
[----:B------:R-:W4:Y:S08]  /*0050*/  LDC.64 R26, c[0x0][0x220] ;  /* 0x00008800ff1a7b82 */ /* 0x000f300000000a00 */
[----:B------:R-:W5:Y:S01]  /*0060*/  LDC.64 R22, c[0x0][0x230] ;  /* 0x00008c00ff167b82 */ /* 0x000f620000000a00 */
[----:B-1----:R-:W-:-:S02]  /*0070*/  SHF.L.U32 R0, R0, 0x2, RZ ;  /* 0x0000000200007819 */ /* 0x002fc400000006ff */
[----:B---3--:R-:W-:Y:S02]  /*0080*/  SHF.R.S32.HI R3, RZ, 0x15, R5 ;  /* 0x00000015ff037819 */ /* 0x008fe40000011405 */
[----:B------:R-:W-:Y:S02]  /*0090*/  LOP3.LUT R0, R0, 0x1fc, RZ, 0xc0, !PT ;  /* 0x000001fc00007812 */ /* 0x000fe400078ec0ff */
[----:B------:R-:W-:Y:S02]  /*00a0*/  SGXT R3, R3, 0x1 ;  /* 0x000000010303781a */ /* 0x000fe40000000200 */
[----:B------:R-:W-:Y:S02]  /*00b0*/  LEA R0, R5, R0, 0xa ;  /* 0x0000000005007211 */ /* 0x000fe400078e50ff */
[----:B------:R-:W1:Y:S02]  /*00c0*/  LDC.64 R4, c[0x0][0x228] ;  /* 0x00008a00ff047b82 */ /* 0x000e640000000a00 */
[----:B------:R-:W-:-:S04]  /*00d0*/  LEA.HI R3, R3, R0, RZ, 0xc ;  /* 0x0000000003037211 */ /* 0x000fc800078f60ff */
[----:B------:R-:W-:Y:S02]  /*00e0*/  SHF.R.S32.HI R9, RZ, 0xc, R3 ;  /* 0x0000000cff097819 */ /* 0x000fe40000011403 */
[----:B------:R-:W-:Y:S02]  /*00f0*/  IADD3 R3, R3, 0x200, RZ ;  /* 0x0000020003037810 */ /* 0x000fe40007ffe0ff */
[----:B------:R-:W-:Y:S02]  /*0100*/  LEA.HI R2, R9, R9, RZ, 0x8 ;  /* 0x0000000909027211 */ /* 0x000fe400078f40ff */
[----:B------:R-:W-:Y:S02]  /*0110*/  SHF.R.S32.HI R3, RZ, 0xc, R3 ;  /* 0x0000000cff037819 */ /* 0x000fe40000011403 */
[----:B------:R-:W-:Y:S02]  /*0120*/  LOP3.LUT R2, R2, 0xffffff00, RZ, 0xc0, !PT ;  /* 0xffffff0002027812 */ /* 0x000fe400078ec0ff */
[----:B------:R-:W-:-:S02]  /*0130*/  LEA.HI R6, R3, R3, RZ, 0x8 ;  /* 0x0000000303067211 */ /* 0x000fc400078f40ff */
[----:B------:R-:W-:Y:S02]  /*0140*/  IADD3 R9, R9, -R2, RZ ;  /* 0x8000000209097210 */ /* 0x000fe40007ffe0ff */
[----:B------:R-:W-:-:S04]  /*0150*/  LOP3.LUT R6, R6, 0xffffff00, RZ, 0xc0, !PT ;  /* 0xffffff0006067812 */ /* 0x000fc800078ec0ff */
[----:B------:R-:W-:Y:S01]  /*0160*/  IADD3 R3, R3, -R6, RZ ;  /* 0x8000000603037210 */ /* 0x000fe20007ffe0ff */
[--C-:B-1----:R-:W-:Y:S01]  /*0170*/  IMAD.WIDE R12, R9, 0x4, R4.reuse ;  /* 0x00000004090c7825 */ /* 0x102fe200078e0204 */
[----:B------:R-:W1:Y:S03]  /*0180*/  LDC.64 R6, c[0x0][0x210] ;  /* 0x00008400ff067b82 */ /* 0x000e660000000a00 */
[----:B------:R-:W-:Y:S01]  /*0190*/  IMAD.WIDE R24, R3, 0x4, R4 ;  /* 0x0000000403187825 */ /* 0x000fe200078e0204 */
[----:B------:R-:W3:Y:S04]  /*01a0*/  LDG.E.EL R21, desc[UR4][R12.64] ;  /* 0x000000040c157981 */ /* 0x000ee8000c2e1900 */
[----:B------:R-:W5:Y:S01]  /*01b0*/  LDC.64 R4, c[0x0][0x238] ;  /* 0x00008e00ff047b82 */ /* 0x000f620000000a00 */
[----:B------:R-:W3:Y:S01]  /*01c0*/  LDG.E.EL R24, desc[UR4][R24.64] ;  /* 0x0000000418187981 */ /* 0x000ee2000c2e1900 */
[----:B--2---:R-:W-:-:S05]  /*01d0*/  IMAD.WIDE R10, R9, 0x4, R28 ;  /* 0x00000004090a7825 */ /* 0x004fca00078e021c */
[----:B------:R4:W2:Y:S01]  /*01e0*/  LDG.E.EL R19, desc[UR4][R10.64] ;  /* 0x000000040a137981 */ /* 0x0008a2000c2e1900 */
[----:B-1----:R-:W-:-:S04]  /*01f0*/  IMAD.WIDE R6, R0, 0x4, R6 ;  /* 0x0000000400067825 */ /* 0x002fc800078e0206 */
[C---:B----4-:R-:W-:Y:S01]  /*0200*/  IMAD.WIDE R10, R9.reuse, 0x4, R26 ;  /* 0x00000004090a7825 */ /* 0x050fe200078e021a */
[----:B------:R-:W2:Y:S04]  /*0210*/  LDG.E.128 R12, desc[UR4][R6.64] ;  /* 0x00000004060c7981 */ /* 0x000ea8000c1e1d00 */
[----:B------:R-:W4:Y:S01]  /*0220*/  LDG.E.EL R18, desc[UR4][R10.64] ;  /* 0x000000040a127981 */ /* 0x000f22000c2e1900 */
[----:B-----5:R-:W-:-:S04]  /*0230*/  IMAD.WIDE R16, R9, 0x4, R22 ;  /* 0x0000000409107825 */ /* 0x020fc800078e0216 */
[----:B0-----:R-:W-:Y:S02]  /*0240*/  IMAD.WIDE R8, R9, 0x4, R4 ;  /* 0x0000000409087825 */ /* 0x001fe400078e0204 */
[----:B------:R-:W5:Y:S02]  /*0250*/  LDG.E.EL R17, desc[UR4][R16.64] ;  /* 0x0000000410117981 */ /* 0x000f64000c2e1900 */
[C---:B------:R-:W-:Y:S02]  /*0260*/  IMAD.WIDE R28, R3.reuse, 0x4, R28 ;  /* 0x00000004031c7825 */ /* 0x040fe400078e021c */
[----:B------:R-:W5:Y:S02]  /*0270*/  LDG.E.EL R20, desc[UR4][R8.64] ;  /* 0x0000000408147981 */ /* 0x000f64000c2e1900 */
[C---:B------:R-:W-:Y:S02]  /*0280*/  IMAD.WIDE R26, R3.reuse, 0x4, R26 ;  /* 0x00000004031a7825 */ /* 0x040fe400078e021a */
[----:B------:R0:W5:Y:S04]  /*0290*/  LDG.E.EL R16, desc[UR4][R28.64] ;  /* 0x000000041c107981 */ /* 0x000168000c2e1900 */
[----:B------:R-:W5:Y:S01]  /*02a0*/  LDG.E.128 R8, desc[UR4][R6.64+0x800] ;  /* 0x0008000406087981 */ /* 0x000f62000c1e1d00 */
[----:B------:R-:W-:-:S03]  /*02b0*/  IMAD.WIDE R4, R3, 0x4, R4 ;  /* 0x0000000403047825 */ /* 0x000fc600078e0204 */
[----:B------:R-:W5:Y:S01]  /*02c0*/  LDG.E.EL R2, desc[UR4][R26.64] ;  /* 0x000000041a027981 */ /* 0x000f62000c2e1900 */
[----:B------:R-:W-:-:S03]  /*02d0*/  IMAD.WIDE R22, R3, 0x4, R22 ;  /* 0x0000000403167825 */ /* 0x000fc600078e0216 */
[----:B------:R-:W5:Y:S04]  /*02e0*/  LDG.E.EL R4, desc[UR4][R4.64] ;  /* 0x0000000404047981 */ /* 0x000f68000c2e1900 */
[----:B------:R1:W5:Y:S01]  /*02f0*/  LDG.E.EL R3, desc[UR4][R22.64] ;  /* 0x0000000416037981 */ /* 0x000362000c2e1900 */
[----:B---3--:R-:W-:Y:S01]  /*0300*/  FADD R21, R21, 9.9999997473787516356e-06 ;  /* 0x3727c5ac15157421 */ /* 0x008fe20000000000 */
[----:B------:R-:W-:-:S03]  /*0310*/  FADD R24, R24, 9.9999997473787516356e-06 ;  /* 0x3727c5ac18187421 */ /* 0x000fc60000000000 */
[----:B------:R-:W3:Y:S08]  /*0320*/  MUFU.SQRT R25, R21 ;  /* 0x0000001500197308 */ /* 0x000ef00000002000 */
[----:B0-----:R-:W0:Y:S01]  /*0330*/  MUFU.SQRT R28, R24 ;  /* 0x00000018001c7308 */ /* 0x001e220000002000 */
[C---:B---3--:R-:W-:Y:S02]  /*0340*/  FSETP.GT.AND P0, PT, R25.reuse, 8.50705917302346158658e+37, PT ;  /* 0x7e8000001900780b */ /* 0x048fe40003f04000 */
[----:B------:R-:W-:-:S02]  /*0350*/  FSETP.GEU.AND P2, PT, R25, 1.175494350822287508e-38, PT ;  /* 0x008000001900780b */ /* 0x000fc40003f4e000 */
[C---:B0-----:R-:W-:Y:S02]  /*0360*/  FSETP.GT.AND P1, PT, R28.reuse, 8.50705917302346158658e+37, PT ;  /* 0x7e8000001c00780b */ /* 0x041fe40003f24000 */
[----:B------:R-:W-:-:S07]  /*0370*/  FSETP.GEU.AND P3, PT, R28, 1.175494350822287508e-38, PT ;  /* 0x008000001c00780b */ /* 0x000fce0003f6e000 */
[----:B------:R-:W-:Y:S01]  /*0380*/  @P0 FMUL R25, R25, 0.25 ;  /* 0x3e80000019190820 */ /* 0x000fe20000400000 */
[----:B------:R-:W-:-:S03]  /*0390*/  HFMA2.MMA R24, -RZ, RZ, 1.625, 0 ;  /* 0x3e800000ff187435 */ /* 0x000fc600000001ff */
[----:B------:R-:W-:Y:S01]  /*03a0*/  @!P2 FMUL R25, R25, 16777216 ;  /* 0x4b8000001919a820 */ /* 0x000fe20000400000 */
[----:B------:R-:W-:-:S04]  /*03b0*/  @P1 FMUL R28, R28, 0.25 ;  /* 0x3e8000001c1c1820 */ /* 0x000fc80000400000 */
[----:B------:R-:W-:Y:S01]  /*03c0*/  @!P3 FMUL R28, R28, 16777216 ;  /* 0x4b8000001c1cb820 */ /* 0x000fe20000400000 */
[----:B------:R-:W0:Y:S01]  /*03d0*/  MUFU.RCP R25, R25 ;  /* 0x0000001900197308 */ /* 0x000e220000001000 */
[----:B-1----:R-:W-:-:S07]  /*03e0*/  FSEL R22, R24, 1, P0 ;  /* 0x3f80000018167808 */ /* 0x002fce0000000000 */
[----:B------:R1:W3:Y:S01]  /*03f0*/  MUFU.RCP R5, R28 ;  /* 0x0000001c00057308 */ /* 0x0002e20000001000 */
[----:B------:R-:W-:Y:S01]  /*0400*/  FSEL R24, R24, 1, P1 ;  /* 0x3f80000018187808 */ /* 0x000fe20000800000 */
[----:B------:R-:W-:Y:S01]  /*0410*/  @!P2 FMUL R22, R22, 16777216 ;  /* 0x4b8000001616a820 */ /* 0x000fe20000400000 */
[--C-:B--2---:R-:W-:Y:S01]  /*0420*/  FADD R13, R13, R19.reuse ;  /* 0x000000130d0d7221 */ /* 0x104fe20000000000 */
[--C-:B------:R-:W-:Y:S01]  /*0430*/  FADD R12, R12, R19.reuse ;  /* 0x000000130c0c7221 */ /* 0x100fe20000000000 */
[--C-:B------:R-:W-:Y:S01]  /*0440*/  FADD R14, R14, R19.reuse ;  /* 0x000000130e0e7221 */ /* 0x100fe20000000000 */
[----:B------:R-:W-:Y:S01]  /*0450*/  @!P3 FMUL R24, R24, 16777216 ;  /* 0x4b8000001818b820 */ /* 0x000fe20000400000 */
[----:B------:R-:W-:Y:S01]  /*0460*/  FADD R15, R15, R19 ;  /* 0x000000130f0f7221 */ /* 0x000fe20000000000 */
[----:B0-----:R-:W-:Y:S01]  /*0470*/  FMUL R21, R25, R22 ;  /* 0x0000001619157220 */ /* 0x001fe20000400000 */
[C---:B----4-:R-:W-:Y:S01]  /*0480*/  FADD R22, -R18.reuse, R12 ;  /* 0x0000000c12167221 */ /* 0x050fe20000000100 */
[C---:B------:R-:W-:Y:S01]  /*0490*/  FADD R26, -R18.reuse, R14 ;  /* 0x0000000e121a7221 */ /* 0x040fe20000000100 */
[C---:B-1----:R-:W-:Y:S01]  /*04a0*/  FADD R28, -R18.reuse, R15 ;  /* 0x0000000f121c7221 */ /* 0x042fe20000000100 */
[----:B---3--:R-:W-:Y:S01]  /*04b0*/  FMUL R5, R5, R24 ;  /* 0x0000001805057220 */ /* 0x008fe20000400000 */
[----:B------:R-:W-:-:S02]  /*04c0*/  FADD R24, -R18, R13 ;  /* 0x0000000d12187221 */ /* 0x000fc40000000100 */
[----:B------:R-:W0:Y:S01]  /*04d0*/  LDC.64 R18, c[0x0][0x240] ;  /* 0x00009000ff127b82 */ /* 0x000e220000000a00 */
[C---:B------:R-:W-:Y:S01]  /*04e0*/  FMUL R27, R21.reuse, R22 ;  /* 0x00000016151b7220 */ /* 0x040fe20000400000 */
[C---:B------:R-:W-:Y:S01]  /*04f0*/  FMUL R24, R21.reuse, R24 ;  /* 0x0000001815187220 */ /* 0x040fe20000400000 */
[C---:B------:R-:W-:Y:S01]  /*0500*/  FMUL R23, R21.reuse, R26 ;  /* 0x0000001a15177220 */ /* 0x040fe20000400000 */
[----:B------:R-:W-:Y:S01]  /*0510*/  FMUL R25, R21, R28 ;  /* 0x0000001c15197220 */ /* 0x000fe20000400000 */
[--C-:B-----5:R-:W-:Y:S01]  /*0520*/  FADD R9, R9, R16.reuse ;  /* 0x0000001009097221 */ /* 0x120fe20000000000 */
[--C-:B------:R-:W-:Y:S01]  /*0530*/  FADD R8, R8, R16.reuse ;  /* 0x0000001008087221 */ /* 0x100fe20000000000 */
[--C-:B------:R-:W-:Y:S01]  /*0540*/  FADD R10, R10, R16.reuse ;  /* 0x000000100a0a7221 */ /* 0x100fe20000000000 */
[----:B------:R-:W-:Y:S01]  /*0550*/  FADD R11, R11, R16 ;  /* 0x000000100b0b7221 */ /* 0x000fe20000000000 */
[C-C-:B------:R-:W-:Y:S01]  /*0560*/  FFMA R22, R17.reuse, R24, R20.reuse ;  /* 0x0000001811167223 */ /* 0x140fe20000000014 */
[C-C-:B------:R-:W-:Y:S01]  /*0570*/  FFMA R21, R17.reuse, R27, R20.reuse ;  /* 0x0000001b11157223 */ /* 0x140fe20000000014 */
[C-C-:B------:R-:W-:Y:S01]  /*0580*/  FFMA R23, R17.reuse, R23, R20.reuse ;  /* 0x0000001711177223 */ /* 0x140fe20000000014 */
[----:B------:R-:W-:Y:S01]  /*0590*/  FFMA R17, R17, R25, R20 ;  /* 0x0000001911117223 */ /* 0x000fe20000000014 */
[C---:B------:R-:W-:Y:S01]  /*05a0*/  FADD R20, -R2.reuse, R9 ;  /* 0x0000000902147221 */ /* 0x040fe20000000100 */
[C---:B------:R-:W-:Y:S01]  /*05b0*/  FADD R16, -R2.reuse, R8 ;  /* 0x0000000802107221 */ /* 0x040fe20000000100 */
[C---:B------:R-:W-:Y:S01]  /*05c0*/  FADD R24, -R2.reuse, R10 ;  /* 0x0000000a02187221 */ /* 0x040fe20000000100 */
[----:B------:R-:W-:Y:S01]  /*05d0*/  FADD R2, -R2, R11 ;  /* 0x0000000b02027221 */ /* 0x000fe20000000100 */
[C---:B------:R-:W-:Y:S01]  /*05e0*/  FMUL R20, R5.reuse, R20 ;  /* 0x0000001405147220 */ /* 0x040fe20000400000 */
[C---:B------:R-:W-:Y:S01]  /*05f0*/  FMUL R29, R5.reuse, R16 ;  /* 0x00000010051d7220 */ /* 0x040fe20000400000 */
[C---:B------:R-:W-:Y:S01]  /*0600*/  FMUL R27, R5.reuse, R24 ;  /* 0x00000018051b7220 */ /* 0x040fe20000400000 */
[----:B------:R-:W-:Y:S01]  /*0610*/  FMUL R25, R5, R2 ;  /* 0x0000000205197220 */ /* 0x000fe20000400000 */
[C-C-:B------:R-:W-:Y:S01]  /*0620*/  FFMA R5, R3.reuse, R20, R4.reuse ;  /* 0x0000001403057223 */ /* 0x140fe20000000004 */
[C-C-:B------:R-:W-:Y:S01]  /*0630*/  FFMA R20, R3.reuse, R29, R4.reuse ;  /* 0x0000001d03147223 */ /* 0x140fe20000000004 */
[C-C-:B------:R-:W-:Y:S01]  /*0640*/  FFMA R24, R3.reuse, R27, R4.reuse ;  /* 0x0000001b03187223 */ /* 0x140fe20000000004 */
[----:B------:R-:W-:Y:S01]  /*0650*/  FFMA R25, R3, R25, R4 ;  /* 0x0000001903197223 */ /* 0x000fe20000000004 */
[----:B------:R-:W-:Y:S01]  /*0660*/  FSETP.GEU.AND P6, PT, R17, RZ, PT ;  /* 0x000000ff1100720b */ /* 0x000fe20003fce000 */
[----:B0-----:R-:W-:Y:S01]  /*0670*/  IMAD.WIDE R2, R0, 0x4, R18 ;  /* 0x0000000400027825 */ /* 0x001fe200078e0212 */
[----:B------:R-:W-:-:S02]  /*0680*/  FSETP.GEU.AND P0, PT, R23, RZ, PT ;  /* 0x000000ff1700720b */ /* 0x000fc40003f0e000 */
[----:B------:R-:W-:Y:S02]  /*0690*/  FSETP.GEU.AND P1, PT, R22, RZ, PT ;  /* 0x000000ff1600720b */ /* 0x000fe40003f2e000 */
[----:B------:R-:W-:Y:S02]  /*06a0*/  FSETP.GEU.AND P2, PT, R21, RZ, PT ;  /* 0x000000ff1500720b */ /* 0x000fe40003f4e000 */
[----:B------:R-:W-:Y:S02]  /*06b0*/  SEL R19, R17, RZ, P6 ;  /* 0x000000ff11137207 */ /* 0x000fe40003000000 */
[----:B------:R-:W-:Y:S02]  /*06c0*/  FSETP.GEU.AND P3, PT, R25, RZ, PT ;  /* 0x000000ff1900720b */ /* 0x000fe40003f6e000 */
[----:B------:R-:W-:Y:S02]  /*06d0*/  FSETP.GEU.AND P4, PT, R24, RZ, PT ;  /* 0x000000ff1800720b */ /* 0x000fe40003f8e000 */
[----:B------:R-:W-:-:S02]  /*06e0*/  FSETP.GEU.AND P5, PT, R5, RZ, PT ;  /* 0x000000ff0500720b */ /* 0x000fc40003fae000 */
[----:B------:R-:W-:Y:S02]  /*06f0*/  FSETP.GEU.AND P6, PT, R20, RZ, PT ;  /* 0x000000ff1400720b */ /* 0x000fe40003fce000 */
[----:B------:R-:W-:Y:S02]  /*0700*/  SEL R18, R23, RZ, P0 ;  /* 0x000000ff17127207 */ /* 0x000fe40000000000 */
[----:B------:R-:W-:Y:S02]  /*0710*/  SEL R17, R22, RZ, P1 ;  /* 0x000000ff16117207 */ /* 0x000fe40000800000 */
[----:B------:R-:W-:Y:S02]  /*0720*/  SEL R16, R21, RZ, P2 ;  /* 0x000000ff15107207 */ /* 0x000fe40001000000 */
[----:B------:R-:W-:Y:S02]  /*0730*/  SEL R23, R25, RZ, P3 ;  /* 0x000000ff19177207 */ /* 0x000fe40001800000 */
[----:B------:R-:W-:-:S02]  /*0740*/  SEL R22, R24, RZ, P4 ;  /* 0x000000ff18167207 */ /* 0x000fc40002000000 */
[----:B------:R-:W-:Y:S02]  /*0750*/  SEL R21, R5, RZ, P5 ;  /* 0x000000ff05157207 */ /* 0x000fe40002800000 */
[----:B------:R-:W-:Y:S01]  /*0760*/  SEL R20, R20, RZ, P6 ;  /* 0x000000ff14147207 */ /* 0x000fe20003000000 */
[----:B------:R-:W-:Y:S04]  /*0770*/  STG.E.128 desc[UR4][R6.64], R12 ;  /* 0x0000000c06007986 */ /* 0x000fe8000c101d04 */
[----:B------:R-:W-:Y:S04]  /*0780*/  STG.E.128 desc[UR4][R6.64+0x800], R8 ;  /* 0x0008000806007986 */ /* 0x000fe8000c101d04 */
[----:B------:R-:W-:Y:S04]  /*0790*/  STG.E.128 desc[UR4][R2.64], R16 ;  /* 0x0000001002007986 */ /* 0x000fe8000c101d04 */
[----:B------:R-:W-:Y:S01]  /*07a0*/  STG.E.128 desc[UR4][R2.64+0x800], R20 ;  /* 0x0008001402007986 */ /* 0x000fe2000c101d04 */
[----:B------:R-:W-:Y:S05]  /*07b0*/  EXIT ;  /* 0x000000000000794d */ /* 0x000fea0003800000 */
.L_x_0:
[----:B------:R-:W-:-:S00]  /*07c0*/  BRA `(.L_x_0) ;  /* 0xfffffffc00fc7947 */ /* 0x000fc0000383ffff */
[----:B------:R-:W-:-:S00]  /*07d0*/  NOP ;  /* 0x0000000000007918 */ /* 0x000fc00000000000 */
        /* <DEDUP_REMOVED lines=10> */
.L_x_1:


//--------------------- .nv.global.init           --------------------------
	.section	.nv.global.init,"aw",@progbits
.nv.global.init:
	.type		_$_str,@object
	.size		_$_str,(_$_str_$_2 - _$_str)
_$_str:
        /*0000*/ 	.byte	0x5f, 0x5f, 0x43, 0x55, 0x44, 0x41, 0x5f, 0x46, 0x54, 0x5a, 0x00
	.type		_$_str_$_2,@object
	.size		_$_str_$_2,(.L_1 - _$_str_$_2)
_$_str_$_2:
        /*000b*/ 	.byte	0x5f, 0x5f, 0x43, 0x55, 0x44, 0x41, 0x5f, 0x50, 0x52, 0x45, 0x43, 0x5f, 0x53, 0x51, 0x52, 0x54
        /*001b*/ 	.byte	0x00
.L_1:


//--------------------- .nv.constant0.triton_poi_fused__native_batch_norm_legit_no_training_convolution_relu_0 --------------------------
	.section	.nv.constant0.triton_poi_fused__native_batch_norm_legit_no_training_convolution_relu_0,"a",@progbits
	.sectionflags	@""
	.align	4
.nv.constant0.triton_poi_fused__native_batch_norm_legit_no_training_convolution_relu_0:
	.zero		588
